//
// Generated by NVIDIA NVVM Compiler
//
// Compiler Build ID: CL-36424714
// Cuda compilation tools, release 13.0, V13.0.88
// Based on NVVM 20.0.0
//

.version 9.0
.target sm_100
.address_size 64

	// .globl	_Z18PrefixSumLargeCUDAPfS_iS_
// _ZZ18PrefixSumLargeCUDAPfS_iS_E4temp has been demoted

.visible .entry _Z18PrefixSumLargeCUDAPfS_iS_(
	.param .u64 .ptr .align 1 _Z18PrefixSumLargeCUDAPfS_iS__param_0,
	.param .u64 .ptr .align 1 _Z18PrefixSumLargeCUDAPfS_iS__param_1,
	.param .u32 _Z18PrefixSumLargeCUDAPfS_iS__param_2,
	.param .u64 .ptr .align 1 _Z18PrefixSumLargeCUDAPfS_iS__param_3
)
{
	.reg .pred 	%p<26>;
	.reg .b32 	%r<35>;
	.reg .b32 	%f<72>;
	.reg .b64 	%rd<13>;
	// demoted variable
	.shared .align 4 .b8 _ZZ18PrefixSumLargeCUDAPfS_iS_E4temp[8192];
	ld.param.u64 	%rd3, [_Z18PrefixSumLargeCUDAPfS_iS__param_0];
	ld.param.u64 	%rd4, [_Z18PrefixSumLargeCUDAPfS_iS__param_1];
	ld.param.u32 	%r9, [_Z18PrefixSumLargeCUDAPfS_iS__param_2];
	ld.param.u64 	%rd5, [_Z18PrefixSumLargeCUDAPfS_iS__param_3];
	mov.u32 	%r1, %tid.x;
	mov.u32 	%r2, %ctaid.x;
	shl.b32 	%r10, %r2, 11;
	or.b32  	%r3, %r10, %r1;
	setp.ge.s32 	%p1, %r3, %r9;
	shl.b32 	%r11, %r1, 2;
	mov.u32 	%r12, _ZZ18PrefixSumLargeCUDAPfS_iS_E4temp;
	add.s32 	%r4, %r12, %r11;
	@%p1 bra 	$L__BB0_4;
	cvta.to.global.u64 	%rd6, %rd3;
	mul.wide.u32 	%rd7, %r3, 4;
	add.s64 	%rd1, %rd6, %rd7;
	ld.global.f32 	%f4, [%rd1];
	st.shared.f32 	[%r4], %f4;
	add.s32 	%r14, %r3, 1024;
	setp.ge.u32 	%p2, %r14, %r9;
	mov.f32 	%f71, 0f00000000;
	@%p2 bra 	$L__BB0_3;
	ld.global.f32 	%f71, [%rd1+4096];
$L__BB0_3:
	st.shared.f32 	[%r4+4096], %f71;
	bra.uni 	$L__BB0_5;
$L__BB0_4:
	mov.b32 	%r13, 0;
	st.shared.u32 	[%r4], %r13;
	st.shared.u32 	[%r4+4096], %r13;
$L__BB0_5:
	bar.sync 	0;
	add.s32 	%r5, %r1, 1;
	shl.b32 	%r6, %r5, 3;
	add.s32 	%r7, %r12, %r6;
	ld.shared.f32 	%f5, [%r7+-8];
	ld.shared.f32 	%f6, [%r7+-4];
	add.f32 	%f7, %f5, %f6;
	st.shared.f32 	[%r7+-4], %f7;
	bar.sync 	0;
	setp.gt.u32 	%p3, %r1, 511;
	@%p3 bra 	$L__BB0_7;
	add.s32 	%r16, %r7, %r6;
	ld.shared.f32 	%f8, [%r16+-12];
	ld.shared.f32 	%f9, [%r16+-4];
	add.f32 	%f10, %f8, %f9;
	st.shared.f32 	[%r16+-4], %f10;
$L__BB0_7:
	bar.sync 	0;
	setp.gt.u32 	%p4, %r1, 255;
	@%p4 bra 	$L__BB0_9;
	mad.lo.s32 	%r17, %r5, 24, %r7;
	ld.shared.f32 	%f11, [%r17+-20];
	ld.shared.f32 	%f12, [%r17+-4];
	add.f32 	%f13, %f11, %f12;
	st.shared.f32 	[%r17+-4], %f13;
$L__BB0_9:
	bar.sync 	0;
	setp.gt.u32 	%p5, %r1, 127;
	@%p5 bra 	$L__BB0_11;
	mad.lo.s32 	%r18, %r5, 56, %r7;
	ld.shared.f32 	%f14, [%r18+-36];
	ld.shared.f32 	%f15, [%r18+-4];
	add.f32 	%f16, %f14, %f15;
	st.shared.f32 	[%r18+-4], %f16;
$L__BB0_11:
	bar.sync 	0;
	setp.gt.u32 	%p6, %r1, 63;
	@%p6 bra 	$L__BB0_13;
	mad.lo.s32 	%r19, %r5, 120, %r7;
	ld.shared.f32 	%f17, [%r19+-68];
	ld.shared.f32 	%f18, [%r19+-4];
	add.f32 	%f19, %f17, %f18;
	st.shared.f32 	[%r19+-4], %f19;
$L__BB0_13:
	bar.sync 	0;
	setp.gt.u32 	%p7, %r1, 31;
	@%p7 bra 	$L__BB0_15;
	mad.lo.s32 	%r20, %r5, 248, %r7;
	ld.shared.f32 	%f20, [%r20+-132];
	ld.shared.f32 	%f21, [%r20+-4];
	add.f32 	%f22, %f20, %f21;
	st.shared.f32 	[%r20+-4], %f22;
$L__BB0_15:
	bar.sync 	0;
	setp.gt.u32 	%p8, %r1, 15;
	@%p8 bra 	$L__BB0_17;
	mad.lo.s32 	%r21, %r5, 504, %r7;
	ld.shared.f32 	%f23, [%r21+-260];
	ld.shared.f32 	%f24, [%r21+-4];
	add.f32 	%f25, %f23, %f24;
	st.shared.f32 	[%r21+-4], %f25;
$L__BB0_17:
	bar.sync 	0;
	setp.gt.u32 	%p9, %r1, 7;
	@%p9 bra 	$L__BB0_19;
	mad.lo.s32 	%r22, %r5, 1016, %r7;
	ld.shared.f32 	%f26, [%r22+-516];
	ld.shared.f32 	%f27, [%r22+-4];
	add.f32 	%f28, %f26, %f27;
	st.shared.f32 	[%r22+-4], %f28;
$L__BB0_19:
	bar.sync 	0;
	setp.gt.u32 	%p10, %r1, 3;
	@%p10 bra 	$L__BB0_21;
	mad.lo.s32 	%r23, %r5, 2040, %r7;
	ld.shared.f32 	%f29, [%r23+-1028];
	ld.shared.f32 	%f30, [%r23+-4];
	add.f32 	%f31, %f29, %f30;
	st.shared.f32 	[%r23+-4], %f31;
$L__BB0_21:
	bar.sync 	0;
	setp.gt.u32 	%p11, %r1, 1;
	@%p11 bra 	$L__BB0_23;
	mad.lo.s32 	%r24, %r5, 4088, %r7;
	ld.shared.f32 	%f32, [%r24+-2052];
	ld.shared.f32 	%f33, [%r24+-4];
	add.f32 	%f34, %f32, %f33;
	st.shared.f32 	[%r24+-4], %f34;
$L__BB0_23:
	bar.sync 	0;
	setp.ne.s32 	%p12, %r1, 0;
	@%p12 bra 	$L__BB0_25;
	ld.shared.f32 	%f35, [_ZZ18PrefixSumLargeCUDAPfS_iS_E4temp+4092];
	ld.shared.f32 	%f36, [_ZZ18PrefixSumLargeCUDAPfS_iS_E4temp+8188];
	add.f32 	%f37, %f35, %f36;
	st.shared.f32 	[_ZZ18PrefixSumLargeCUDAPfS_iS_E4temp+8188], %f37;
$L__BB0_25:
	setp.ne.s32 	%p13, %r1, 0;
	bar.sync 	0;
	shl.b32 	%r8, %r5, 1;
	bar.sync 	0;
	@%p13 bra 	$L__BB0_27;
	ld.shared.f32 	%f38, [_ZZ18PrefixSumLargeCUDAPfS_iS_E4temp+4092];
	ld.shared.f32 	%f39, [_ZZ18PrefixSumLargeCUDAPfS_iS_E4temp+6140];
	add.f32 	%f40, %f38, %f39;
	st.shared.f32 	[_ZZ18PrefixSumLargeCUDAPfS_iS_E4temp+6140], %f40;
$L__BB0_27:
	bar.sync 	0;
	setp.gt.u32 	%p14, %r1, 2;
	@%p14 bra 	$L__BB0_29;
	mad.lo.s32 	%r25, %r8, 1020, %r7;
	ld.shared.f32 	%f41, [%r25+-4];
	ld.shared.f32 	%f42, [%r25+1020];
	add.f32 	%f43, %f41, %f42;
	st.shared.f32 	[%r25+1020], %f43;
$L__BB0_29:
	bar.sync 	0;
	setp.gt.u32 	%p15, %r1, 6;
	@%p15 bra 	$L__BB0_31;
	mad.lo.s32 	%r26, %r8, 508, %r7;
	ld.shared.f32 	%f44, [%r26+-4];
	ld.shared.f32 	%f45, [%r26+508];
	add.f32 	%f46, %f44, %f45;
	st.shared.f32 	[%r26+508], %f46;
$L__BB0_31:
	bar.sync 	0;
	setp.gt.u32 	%p16, %r1, 14;
	@%p16 bra 	$L__BB0_33;
	mad.lo.s32 	%r27, %r8, 252, %r7;
	ld.shared.f32 	%f47, [%r27+-4];
	ld.shared.f32 	%f48, [%r27+252];
	add.f32 	%f49, %f47, %f48;
	st.shared.f32 	[%r27+252], %f49;
$L__BB0_33:
	bar.sync 	0;
	setp.gt.u32 	%p17, %r1, 30;
	@%p17 bra 	$L__BB0_35;
	mad.lo.s32 	%r28, %r8, 124, %r7;
	ld.shared.f32 	%f50, [%r28+-4];
	ld.shared.f32 	%f51, [%r28+124];
	add.f32 	%f52, %f50, %f51;
	st.shared.f32 	[%r28+124], %f52;
$L__BB0_35:
	bar.sync 	0;
	setp.gt.u32 	%p18, %r1, 62;
	@%p18 bra 	$L__BB0_37;
	mad.lo.s32 	%r29, %r8, 60, %r7;
	ld.shared.f32 	%f53, [%r29+-4];
	ld.shared.f32 	%f54, [%r29+60];
	add.f32 	%f55, %f53, %f54;
	st.shared.f32 	[%r29+60], %f55;
$L__BB0_37:
	bar.sync 	0;
	setp.gt.u32 	%p19, %r1, 126;
	@%p19 bra 	$L__BB0_39;
	mad.lo.s32 	%r30, %r8, 28, %r7;
	ld.shared.f32 	%f56, [%r30+-4];
	ld.shared.f32 	%f57, [%r30+28];
	add.f32 	%f58, %f56, %f57;
	st.shared.f32 	[%r30+28], %f58;
$L__BB0_39:
	bar.sync 	0;
	setp.gt.u32 	%p20, %r1, 254;
	@%p20 bra 	$L__BB0_41;
	mad.lo.s32 	%r31, %r8, 12, %r7;
	ld.shared.f32 	%f59, [%r31+-4];
	ld.shared.f32 	%f60, [%r31+12];
	add.f32 	%f61, %f59, %f60;
	st.shared.f32 	[%r31+12], %f61;
$L__BB0_41:
	bar.sync 	0;
	setp.gt.u32 	%p21, %r1, 510;
	@%p21 bra 	$L__BB0_43;
	shl.b32 	%r32, %r8, 2;
	add.s32 	%r33, %r7, %r32;
	ld.shared.f32 	%f62, [%r33+-4];
	ld.shared.f32 	%f63, [%r33+4];
	add.f32 	%f64, %f62, %f63;
	st.shared.f32 	[%r33+4], %f64;
$L__BB0_43:
	bar.sync 	0;
	setp.eq.s32 	%p22, %r1, 1023;
	@%p22 bra 	$L__BB0_45;
	ld.shared.f32 	%f65, [%r7+-4];
	ld.shared.f32 	%f66, [%r7];
	add.f32 	%f67, %f65, %f66;
	st.shared.f32 	[%r7], %f67;
$L__BB0_45:
	setp.ge.s32 	%p23, %r3, %r9;
	bar.sync 	0;
	@%p23 bra 	$L__BB0_48;
	ld.shared.f32 	%f68, [%r4];
	cvta.to.global.u64 	%rd8, %rd4;
	mul.wide.u32 	%rd9, %r3, 4;
	add.s64 	%rd2, %rd8, %rd9;
	st.global.f32 	[%rd2], %f68;
	add.s32 	%r34, %r3, 1024;
	setp.ge.u32 	%p24, %r34, %r9;
	@%p24 bra 	$L__BB0_48;
	ld.shared.f32 	%f69, [%r4+4096];
	st.global.f32 	[%rd2+4096], %f69;
$L__BB0_48:
	setp.ne.s32 	%p25, %r1, 1023;
	@%p25 bra 	$L__BB0_50;
	ld.shared.f32 	%f70, [_ZZ18PrefixSumLargeCUDAPfS_iS_E4temp+8188];
	cvta.to.global.u64 	%rd10, %rd5;
	mul.wide.u32 	%rd11, %r2, 4;
	add.s64 	%rd12, %rd10, %rd11;
	st.global.f32 	[%rd12], %f70;
$L__BB0_50:
	ret;

}
	// .globl	_Z16AddCumulativeSumPfiS_
.visible .entry _Z16AddCumulativeSumPfiS_(
	.param .u64 .ptr .align 1 _Z16AddCumulativeSumPfiS__param_0,
	.param .u32 _Z16AddCumulativeSumPfiS__param_1,
	.param .u64 .ptr .align 1 _Z16AddCumulativeSumPfiS__param_2
)
{
	.reg .pred 	%p<4>;
	.reg .b32 	%r<7>;
	.reg .b32 	%f<4>;
	.reg .b64 	%rd<9>;

	ld.param.u64 	%rd1, [_Z16AddCumulativeSumPfiS__param_0];
	ld.param.u32 	%r3, [_Z16AddCumulativeSumPfiS__param_1];
	ld.param.u64 	%rd2, [_Z16AddCumulativeSumPfiS__param_2];
	mov.u32 	%r1, %ctaid.x;
	mov.u32 	%r4, %ntid.x;
	mov.u32 	%r5, %tid.x;
	mad.lo.s32 	%r2, %r1, %r4, %r5;
	setp.ge.s32 	%p1, %r2, %r3;
	setp.eq.s32 	%p2, %r1, 0;
	or.pred  	%p3, %p2, %p1;
	@%p3 bra 	$L__BB1_2;
	cvta.to.global.u64 	%rd3, %rd2;
	cvta.to.global.u64 	%rd4, %rd1;
	add.s32 	%r6, %r1, -1;
	mul.wide.u32 	%rd5, %r6, 4;
	add.s64 	%rd6, %rd3, %rd5;
	ld.global.f32 	%f1, [%rd6];
	mul.wide.s32 	%rd7, %r2, 4;
	add.s64 	%rd8, %rd4, %rd7;
	ld.global.f32 	%f2, [%rd8];
	add.f32 	%f3, %f1, %f2;
	st.global.f32 	[%rd8], %f3;
$L__BB1_2:
	ret;

}


// ===== COMPILED SASS (sm_100) =====

	.target	sm_100

	.elftype	@"ET_EXEC"


//--------------------- .note.nv.tkinfo           --------------------------
	.section	.note.nv.tkinfo,"",@"SHT_NOTE"
	.sectionflags	@"SHF_NOTE_NV_TKINFO"
	.tkinfo
        /*0018*/ 	.word	0x00000002
        /*0030*/ 	.string	""
        /*0030*/ 	.string	"ptxas"
        /*0030*/ 	.string	"Cuda compilation tools, release 13.0, V13.0.88"
        /*0030*/ 	.string	"Build cuda_13.0.r13.0/compiler.36424714_0"
        /*0030*/ 	.string	"-arch sm_100 -m 64 "



//--------------------- .note.nv.cuinfo           --------------------------
	.section	.note.nv.cuinfo,"",@"SHT_NOTE"
	.sectionflags	@"SHF_NOTE_NV_CUINFO"
        /*0018*/ 	.short	0x0002
        /*001a*/ 	.short	0x0064
        /*001c*/ 	.short	0x0082
	.zero		2


//--------------------- .nv.info                  --------------------------
	.section	.nv.info,"",@"SHT_CUDA_INFO"
	.align	4


	//----- nvinfo : EIATTR_REGCOUNT
	.align		4
        /*0000*/ 	.byte	0x04, 0x2f
        /*0002*/ 	.short	(.L_1 - .L_0)
	.align		4
.L_0:
        /*0004*/ 	.word	index@(_Z18PrefixSumLargeCUDAPfS_iS_)
        /*0008*/ 	.word	0x00000011


	//----- nvinfo : EIATTR_FRAME_SIZE
	.align		4
.L_1:
        /*000c*/ 	.byte	0x04, 0x11
        /*000e*/ 	.short	(.L_3 - .L_2)
	.align		4
.L_2:
        /*0010*/ 	.word	index@(_Z18PrefixSumLargeCUDAPfS_iS_)
        /*0014*/ 	.word	0x00000000


	//----- nvinfo : EIATTR_REGCOUNT
	.align		4
.L_3:
        /*0018*/ 	.byte	0x04, 0x2f
        /*001a*/ 	.short	(.L_5 - .L_4)
	.align		4
.L_4:
        /*001c*/ 	.word	index@(_Z16AddCumulativeSumPfiS_)
        /*0020*/ 	.word	0x0000000c


	//----- nvinfo : EIATTR_FRAME_SIZE
	.align		4
.L_5:
        /*0024*/ 	.byte	0x04, 0x11
        /*0026*/ 	.short	(.L_7 - .L_6)
	.align		4
.L_6:
        /*0028*/ 	.word	index@(_Z16AddCumulativeSumPfiS_)
        /*002c*/ 	.word	0x00000000


	//----- nvinfo : EIATTR_MIN_STACK_SIZE
	.align		4
.L_7:
        /*0030*/ 	.byte	0x04, 0x12
        /*0032*/ 	.short	(.L_9 - .L_8)
	.align		4
.L_8:
        /*0034*/ 	.word	index@(_Z16AddCumulativeSumPfiS_)
        /*0038*/ 	.word	0x00000000


	//----- nvinfo : EIATTR_MIN_STACK_SIZE
	.align		4
.L_9:
        /*003c*/ 	.byte	0x04, 0x12
        /*003e*/ 	.short	(.L_11 - .L_10)
	.align		4
.L_10:
        /*0040*/ 	.word	index@(_Z18PrefixSumLargeCUDAPfS_iS_)
        /*0044*/ 	.word	0x00000000
.L_11:


//--------------------- .nv.compat                --------------------------
	.section	.nv.compat,"",@"SHT_CUDA_COMPAT_INFO"
	.align	4
        /*0000*/ 	.byte	0x02, 0x09, 0x00, 0x00, 0x02, 0x02, 0x01, 0x00, 0x02, 0x05, 0x05, 0x00, 0x03, 0x07, 0x01, 0x01
        /*0010*/ 	.byte	0x02, 0x03, 0x00, 0x00, 0x02, 0x06, 0x01, 0x00, 0x04, 0x0b, 0x08, 0x00, 0x09, 0x00, 0x00, 0x00
        /*0020*/ 	.byte	0x00, 0x00, 0x00, 0x00


//--------------------- .nv.info._Z16AddCumulativeSumPfiS_ --------------------------
	.section	.nv.info._Z16AddCumulativeSumPfiS_,"",@"SHT_CUDA_INFO"
	.sectionflags	@""
	.align	4


	//----- nvinfo : EIATTR_CUDA_API_VERSION
	.align		4
        /*0000*/ 	.byte	0x04, 0x37
        /*0002*/ 	.short	(.L_13 - .L_12)
.L_12:
        /*0004*/ 	.word	0x00000082


	//----- nvinfo : EIATTR_KPARAM_INFO
	.align		4
.L_13:
        /*0008*/ 	.byte	0x04, 0x17
        /*000a*/ 	.short	(.L_15 - .L_14)
.L_14:
        /*000c*/ 	.word	0x00000000
        /*0010*/ 	.short	0x0002
        /*0012*/ 	.short	0x0010
        /*0014*/ 	.byte	0x00, 0xf5, 0x21, 0x00


	//----- nvinfo : EIATTR_KPARAM_INFO
	.align		4
.L_15:
        /*0018*/ 	.byte	0x04, 0x17
        /*001a*/ 	.short	(.L_17 - .L_16)
.L_16:
        /*001c*/ 	.word	0x00000000
        /*0020*/ 	.short	0x0001
        /*0022*/ 	.short	0x0008
        /*0024*/ 	.byte	0x00, 0xf0, 0x11, 0x00


	//----- nvinfo : EIATTR_KPARAM_INFO
	.align		4
.L_17:
        /*0028*/ 	.byte	0x04, 0x17
        /*002a*/ 	.short	(.L_19 - .L_18)
.L_18:
        /*002c*/ 	.word	0x00000000
        /*0030*/ 	.short	0x0000
        /*0032*/ 	.short	0x0000
        /*0034*/ 	.byte	0x00, 0xf5, 0x21, 0x00


	//----- nvinfo : EIATTR_SPARSE_MMA_MASK
	.align		4
.L_19:
        /*0038*/ 	.byte	0x03, 0x50
        /*003a*/ 	.short	0x0000


	//----- nvinfo : EIATTR_MAXREG_COUNT
	.align		4
        /*003c*/ 	.byte	0x03, 0x1b
        /*003e*/ 	.short	0x00ff


	//----- nvinfo : EIATTR_MERCURY_ISA_VERSION
	.align		4
        /*0040*/ 	.byte	0x03, 0x5f
        /*0042*/ 	.short	0x0101


	//----- nvinfo : EIATTR_VRC_CTA_INIT_COUNT
	.align		4
        /*0044*/ 	.byte	0x02, 0x4a
	.zero		1
	.zero		1


	//----- nvinfo : EIATTR_EXIT_INSTR_OFFSETS
	.align		4
        /*0048*/ 	.byte	0x04, 0x1c
        /*004a*/ 	.short	(.L_21 - .L_20)


	//   ....[0]....
.L_20:
        /*004c*/ 	.word	0x00000080


	//   ....[1]....
        /*0050*/ 	.word	0x00000130


	//----- nvinfo : EIATTR_CBANK_PARAM_SIZE
	.align		4
.L_21:
        /*0054*/ 	.byte	0x03, 0x19
        /*0056*/ 	.short	0x0018


	//----- nvinfo : EIATTR_PARAM_CBANK
	.align		4
        /*0058*/ 	.byte	0x04, 0x0a
        /*005a*/ 	.short	(.L_23 - .L_22)
	.align		4
.L_22:
        /*005c*/ 	.word	index@(.nv.constant0._Z16AddCumulativeSumPfiS_)
        /*0060*/ 	.short	0x0380
        /*0062*/ 	.short	0x0018


	//----- nvinfo : EIATTR_SW_WAR
	.align		4
.L_23:
        /*0064*/ 	.byte	0x04, 0x36
        /*0066*/ 	.short	(.L_25 - .L_24)
.L_24:
        /*0068*/ 	.word	0x00000008
.L_25:


//--------------------- .nv.info._Z18PrefixSumLargeCUDAPfS_iS_ --------------------------
	.section	.nv.info._Z18PrefixSumLargeCUDAPfS_iS_,"",@"SHT_CUDA_INFO"
	.sectionflags	@""
	.align	4


	//----- nvinfo : EIATTR_CUDA_API_VERSION
	.align		4
        /*0000*/ 	.byte	0x04, 0x37
        /*0002*/ 	.short	(.L_27 - .L_26)
.L_26:
        /*0004*/ 	.word	0x00000082


	//----- nvinfo : EIATTR_KPARAM_INFO
	.align		4
.L_27:
        /*0008*/ 	.byte	0x04, 0x17
        /*000a*/ 	.short	(.L_29 - .L_28)
.L_28:
        /*000c*/ 	.word	0x00000000
        /*0010*/ 	.short	0x0003
        /*0012*/ 	.short	0x0018
        /*0014*/ 	.byte	0x00, 0xf5, 0x21, 0x00


	//----- nvinfo : EIATTR_KPARAM_INFO
	.align		4
.L_29:
        /*0018*/ 	.byte	0x04, 0x17
        /*001a*/ 	.short	(.L_31 - .L_30)
.L_30:
        /*001c*/ 	.word	0x00000000
        /*0020*/ 	.short	0x0002
        /*0022*/ 	.short	0x0010
        /*0024*/ 	.byte	0x00, 0xf0, 0x11, 0x00


	//----- nvinfo : EIATTR_KPARAM_INFO
	.align		4
.L_31:
        /*0028*/ 	.byte	0x04, 0x17
        /*002a*/ 	.short	(.L_33 - .L_32)
.L_32:
        /*002c*/ 	.word	0x00000000
        /*0030*/ 	.short	0x0001
        /*0032*/ 	.short	0x0008
        /*0034*/ 	.byte	0x00, 0xf5, 0x21, 0x00


	//----- nvinfo : EIATTR_KPARAM_INFO
	.align		4
.L_33:
        /*0038*/ 	.byte	0x04, 0x17
        /*003a*/ 	.short	(.L_35 - .L_34)
.L_34:
        /*003c*/ 	.word	0x00000000
        /*0040*/ 	.short	0x0000
        /*0042*/ 	.short	0x0000
        /*0044*/ 	.byte	0x00, 0xf5, 0x21, 0x00


	//----- nvinfo : EIATTR_SPARSE_MMA_MASK
	.align		4
.L_35:
        /*0048*/ 	.byte	0x03, 0x50
        /*004a*/ 	.short	0x0000


	//----- nvinfo : EIATTR_MAXREG_COUNT
	.align		4
        /*004c*/ 	.byte	0x03, 0x1b
        /*004e*/ 	.short	0x00ff


	//----- nvinfo : EIATTR_NUM_BARRIERS
	.align		4
        /*0050*/ 	.byte	0x02, 0x4c
        /*0052*/ 	.byte	0x01
	.zero		1


	//----- nvinfo : EIATTR_MERCURY_ISA_VERSION
	.align		4
        /*0054*/ 	.byte	0x03, 0x5f
        /*0056*/ 	.short	0x0101


	//----- nvinfo : EIATTR_VRC_CTA_INIT_COUNT
	.align		4
        /*0058*/ 	.byte	0x02, 0x4a
	.zero		1
	.zero		1


	//----- nvinfo : EIATTR_EXIT_INSTR_OFFSETS
	.align		4
        /*005c*/ 	.byte	0x04, 0x1c
        /*005e*/ 	.short	(.L_37 - .L_36)


	//   ....[0]....
.L_36:
        /*0060*/ 	.word	0x00000b90


	//   ....[1]....
        /*0064*/ 	.word	0x00000be0


	//----- nvinfo : EIATTR_CRS_STACK_SIZE
	.align		4
.L_37:
        /*0068*/ 	.byte	0x04, 0x1e
        /*006a*/ 	.short	(.L_39 - .L_38)
.L_38:
        /*006c*/ 	.word	0x00000000


	//----- nvinfo : EIATTR_CBANK_PARAM_SIZE
	.align		4
.L_39:
        /*0070*/ 	.byte	0x03, 0x19
        /*0072*/ 	.short	0x0020


	//----- nvinfo : EIATTR_PARAM_CBANK
	.align		4
        /*0074*/ 	.byte	0x04, 0x0a
        /*0076*/ 	.short	(.L_41 - .L_40)
	.align		4
.L_40:
        /*0078*/ 	.word	index@(.nv.constant0._Z18PrefixSumLargeCUDAPfS_iS_)
        /*007c*/ 	.short	0x0380
        /*007e*/ 	.short	0x0020


	//----- nvinfo : EIATTR_SW_WAR
	.align		4
.L_41:
        /*0080*/ 	.byte	0x04, 0x36
        /*0082*/ 	.short	(.L_43 - .L_42)
.L_42:
        /*0084*/ 	.word	0x00000008
.L_43:


//--------------------- .nv.callgraph             --------------------------
	.section	.nv.callgraph,"",@"SHT_CUDA_CALLGRAPH"
	.align	4
	.sectionentsize	8
	.align		4
        /*0000*/ 	.word	0x00000000
	.align		4
        /*0004*/ 	.word	0xffffffff
	.align		4
        /*0008*/ 	.word	0x00000000
	.align		4
        /*000c*/ 	.word	0xfffffffe
	.align		4
        /*0010*/ 	.word	0x00000000
	.align		4
        /*0014*/ 	.word	0xfffffffd
	.align		4
        /*0018*/ 	.word	0x00000000
	.align		4
        /*001c*/ 	.word	0xfffffffc


//--------------------- .text._Z16AddCumulativeSumPfiS_ --------------------------
	.section	.text._Z16AddCumulativeSumPfiS_,"ax",@progbits
	.align	128
        .global         _Z16AddCumulativeSumPfiS_
        .type           _Z16AddCumulativeSumPfiS_,@function
        .size           _Z16AddCumulativeSumPfiS_,(.L_x_7 - _Z16AddCumulativeSumPfiS_)
        .other          _Z16AddCumulativeSumPfiS_,@"STO_CUDA_ENTRY STV_DEFAULT"
_Z16AddCumulativeSumPfiS_:
.text._Z16AddCumulativeSumPfiS_:
[----:B------:R-:W-:Y:S01]  /*0000*/  LDC R1, c[0x0][0x37c] ;  /* 0x0000df00ff017b82 */ /* 0x000fe20000000800 */
[----:B------:R-:W0:Y:S01]  /*0010*/  S2R R9, SR_CTAID.X ;  /* 0x0000000000097919 */ /* 0x000e220000002500 */
[----:B------:R-:W0:Y:S01]  /*0020*/  LDCU UR4, c[0x0][0x360] ;  /* 0x00006c00ff0477ac */ /* 0x000e220008000800 */
[----:B------:R-:W0:Y:S01]  /*0030*/  S2R R0, SR_TID.X ;  /* 0x0000000000007919 */ /* 0x000e220000002100 */
[----:B------:R-:W1:Y:S01]  /*0040*/  LDCU UR5, c[0x0][0x388] ;  /* 0x00007100ff0577ac */ /* 0x000e620008000800 */
[----:B0-----:R-:W-:-:S05]  /*0050*/  IMAD R7, R9, UR4, R0 ;  /* 0x0000000409077c24 */ /* 0x001fca000f8e0200 */
[----:B-1----:R-:W-:-:S04]  /*0060*/  ISETP.GE.AND P0, PT, R7, UR5, PT ;  /* 0x0000000507007c0c */ /* 0x002fc8000bf06270 */
[----:B------:R-:W-:-:S13]  /*0070*/  ISETP.EQ.OR P0, PT, R9, RZ, P0 ;  /* 0x000000ff0900720c */ /* 0x000fda0000702670 */
[----:B------:R-:W-:Y:S05]  /*0080*/  @P0 EXIT ;  /* 0x000000000000094d */ /* 0x000fea0003800000 */
[----:B------:R-:W0:Y:S01]  /*0090*/  LDC.64 R2, c[0x0][0x390] ;  /* 0x0000e400ff027b82 */ /* 0x000e220000000a00 */
[----:B------:R-:W1:Y:S01]  /*00a0*/  LDCU.64 UR4, c[0x0][0x358] ;  /* 0x00006b00ff0477ac */ /* 0x000e620008000a00 */
[----:B------:R-:W-:-:S06]  /*00b0*/  IADD3 R9, PT, PT, R9, -0x1, RZ ;  /* 0xffffffff09097810 */ /* 0x000fcc0007ffe0ff */
[----:B------:R-:W2:Y:S01]  /*00c0*/  LDC.64 R4, c[0x0][0x380] ;  /* 0x0000e000ff047b82 */ /* 0x000ea20000000a00 */
[----:B0-----:R-:W-:-:S06]  /*00d0*/  IMAD.WIDE.U32 R2, R9, 0x4, R2 ;  /* 0x0000000409027825 */ /* 0x001fcc00078e0002 */
[----:B-1----:R-:W3:Y:S01]  /*00e0*/  LDG.E R2, desc[UR4][R2.64] ;  /* 0x0000000402027981 */ /* 0x002ee2000c1e1900 */
[----:B--2---:R-:W-:-:S05]  /*00f0*/  IMAD.WIDE R4, R7, 0x4, R4 ;  /* 0x0000000407047825 */ /* 0x004fca00078e0204 */
[----:B------:R-:W3:Y:S02]  /*0100*/  LDG.E R7, desc[UR4][R4.64] ;  /* 0x0000000404077981 */ /* 0x000ee4000c1e1900 */
[----:B---3--:R-:W-:-:S05]  /*0110*/  FADD R7, R2, R7 ;  /* 0x0000000702077221 */ /* 0x008fca0000000000 */
[----:B------:R-:W-:Y:S01]  /*0120*/  STG.E desc[UR4][R4.64], R7 ;  /* 0x0000000704007986 */ /* 0x000fe2000c101904 */
[----:B------:R-:W-:Y:S05]  /*0130*/  EXIT ;  /* 0x000000000000794d */ /* 0x000fea0003800000 */
.L_x_0:
[----:B------:R-:W-:-:S00]  /*0140*/  BRA `(.L_x_0) ;  /* 0xfffffffc00fc7947 */ /* 0x000fc0000383ffff */
[----:B------:R-:W-:-:S00]  /*0150*/  NOP ;  /* 0x0000000000007918 */ /* 0x000fc00000000000 */
        /* <DEDUP_REMOVED lines=10> */
.L_x_7:


//--------------------- .text._Z18PrefixSumLargeCUDAPfS_iS_ --------------------------
	.section	.text._Z18PrefixSumLargeCUDAPfS_iS_,"ax",@progbits
	.align	128
        .global         _Z18PrefixSumLargeCUDAPfS_iS_
        .type           _Z18PrefixSumLargeCUDAPfS_iS_,@function
        .size           _Z18PrefixSumLargeCUDAPfS_iS_,(.L_x_8 - _Z18PrefixSumLargeCUDAPfS_iS_)
        .other          _Z18PrefixSumLargeCUDAPfS_iS_,@"STO_CUDA_ENTRY STV_DEFAULT"
_Z18PrefixSumLargeCUDAPfS_iS_:
.text._Z18PrefixSumLargeCUDAPfS_iS_:
[----:B------:R-:W-:Y:S01]  /*0000*/  LDC R1, c[0x0][0x37c] ;  /* 0x0000df00ff017b82 */ /* 0x000fe20000000800 */
[----:B------:R-:W0:Y:S01]  /*0010*/  S2R R0, SR_CTAID.X ;  /* 0x0000000000007919 */ /* 0x000e220000002500 */
[----:B------:R-:W1:Y:S06]  /*0020*/  LDCU UR8, c[0x0][0x390] ;  /* 0x00007200ff0877ac */ /* 0x000e6c0008000800 */
[----:B------:R-:W2:Y:S01]  /*0030*/  S2UR UR5, SR_CgaCtaId ;  /* 0x00000000000579c3 */ /* 0x000ea20000008800 */
[----:B------:R-:W-:Y:S01]  /*0040*/  BSSY.RECONVERGENT B0, `(.L_x_1) ;  /* 0x0000016000007945 */ /* 0x000fe20003800200 */
[----:B------:R-:W3:Y:S01]  /*0050*/  S2R R3, SR_TID.X ;  /* 0x0000000000037919 */ /* 0x000ee20000002100 */
[----:B------:R-:W-:Y:S01]  /*0060*/  UMOV UR4, 0x400 ;  /* 0x0000040000047882 */ /* 0x000fe20000000000 */
[----:B------:R-:W4:Y:S01]  /*0070*/  LDCU.64 UR6, c[0x0][0x358] ;  /* 0x00006b00ff0677ac */ /* 0x000f220008000a00 */
[----:B--2---:R-:W-:Y:S01]  /*0080*/  ULEA UR4, UR5, UR4, 0x18 ;  /* 0x0000000405047291 */ /* 0x004fe2000f8ec0ff */
[----:B0-----:R-:W-:-:S04]  /*0090*/  SHF.L.U32 R2, R0, 0xb, RZ ;  /* 0x0000000b00027819 */ /* 0x001fc800000006ff */
[----:B---3--:R-:W-:Y:S02]  /*00a0*/  LOP3.LUT R2, R2, R3, RZ, 0xfc, !PT ;  /* 0x0000000302027212 */ /* 0x008fe400078efcff */
[----:B------:R-:W-:Y:S02]  /*00b0*/  LEA R4, R3, UR4, 0x2 ;  /* 0x0000000403047c11 */ /* 0x000fe4000f8e10ff */
[----:B-1----:R-:W-:-:S13]  /*00c0*/  ISETP.GE.AND P0, PT, R2, UR8, PT ;  /* 0x0000000802007c0c */ /* 0x002fda000bf06270 */
[----:B----4-:R-:W-:Y:S05]  /*00d0*/  @P0 BRA `(.L_x_2) ;  /* 0x0000000000280947 */ /* 0x010fea0003800000 */
[----:B------:R-:W0:Y:S01]  /*00e0*/  LDC.64 R6, c[0x0][0x380] ;  /* 0x0000e000ff067b82 */ /* 0x000e220000000a00 */
[----:B------:R-:W-:Y:S01]  /*00f0*/  IADD3 R5, PT, PT, R2, 0x400, RZ ;  /* 0x0000040002057810 */ /* 0x000fe20007ffe0ff */
[----:B------:R-:W-:-:S03]  /*0100*/  HFMA2 R9, -RZ, RZ, 0, 0 ;  /* 0x00000000ff097431 */ /* 0x000fc600000001ff */
[----:B------:R-:W-:Y:S01]  /*0110*/  ISETP.GE.U32.AND P1, PT, R5, UR8, PT ;  /* 0x0000000805007c0c */ /* 0x000fe2000bf26070 */
[----:B0-----:R-:W-:-:S05]  /*0120*/  IMAD.WIDE.U32 R6, R2, 0x4, R6 ;  /* 0x0000000402067825 */ /* 0x001fca00078e0006 */
[----:B------:R-:W2:Y:S07]  /*0130*/  LDG.E R5, desc[UR6][R6.64] ;  /* 0x0000000606057981 */ /* 0x000eae000c1e1900 */
[----:B------:R-:W3:Y:S04]  /*0140*/  @!P1 LDG.E R9, desc[UR6][R6.64+0x1000] ;  /* 0x0010000606099981 */ /* 0x000ee8000c1e1900 */
[----:B--2---:R1:W-:Y:S04]  /*0150*/  STS [R4], R5 ;  /* 0x0000000504007388 */ /* 0x0043e80000000800 */
[----:B---3--:R1:W-:Y:S01]  /*0160*/  STS [R4+0x1000], R9 ;  /* 0x0010000904007388 */ /* 0x0083e20000000800 */
[----:B------:R-:W-:Y:S05]  /*0170*/  BRA `(.L_x_3) ;  /* 0x0000000000087947 */ /* 0x000fea0003800000 */
.L_x_2:
[----:B------:R0:W-:Y:S04]  /*0180*/  STS [R4], RZ ;  /* 0x000000ff04007388 */ /* 0x0001e80000000800 */
[----:B------:R0:W-:Y:S02]  /*0190*/  STS [R4+0x1000], RZ ;  /* 0x001000ff04007388 */ /* 0x0001e40000000800 */
.L_x_3:
[----:B------:R-:W-:Y:S05]  /*01a0*/  BSYNC.RECONVERGENT B0 ;  /* 0x0000000000007941 */ /* 0x000fea0003800200 */
.L_x_1:
[----:B------:R-:W-:Y:S01]  /*01b0*/  BAR.SYNC.DEFER_BLOCKING 0x0 ;  /* 0x0000000000007b1d */ /* 0x000fe20000010000 */
[C---:B------:R-:W-:Y:S02]  /*01c0*/  LEA R11, R3.reuse, UR4, 0x3 ;  /* 0x00000004030b7c11 */ /* 0x040fe4000f8e18ff */
[C---:B------:R-:W-:Y:S02]  /*01d0*/  ISETP.GT.U32.AND P1, PT, R3.reuse, 0x1ff, PT ;  /* 0x000001ff0300780c */ /* 0x040fe40003f24070 */
[C---:B-1----:R-:W-:Y:S01]  /*01e0*/  IADD3 R5, PT, PT, R3.reuse, 0x1, RZ ;  /* 0x0000000103057810 */ /* 0x042fe20007ffe0ff */
[----:B------:R-:W-:Y:S01]  /*01f0*/  BSSY.RECONVERGENT B0, `(.L_x_4) ;  /* 0x0000099000007945 */ /* 0x000fe20003800200 */
[----:B------:R-:W-:Y:S02]  /*0200*/  ISETP.GT.U32.AND P2, PT, R3, 0xff, PT ;  /* 0x000000ff0300780c */ /* 0x000fe40003f44070 */
[C---:B------:R-:W-:Y:S02]  /*0210*/  LEA R6, R5.reuse, UR4, 0x3 ;  /* 0x0000000405067c11 */ /* 0x040fe4000f8e18ff */
[----:B------:R-:W-:-:S05]  /*0220*/  SHF.L.U32 R5, R5, 0x1, RZ ;  /* 0x0000000105057819 */ /* 0x000fca00000006ff */
[----:B------:R-:W-:-:S04]  /*0230*/  @!P1 LEA R12, R3, R6, 0x3 ;  /* 0x00000006030c9211 */ /* 0x000fc800078e18ff */
[----:B------:R-:W-:Y:S01]  /*0240*/  @!P2 IMAD R14, R3, 0x18, R6 ;  /* 0x00000018030ea824 */ /* 0x000fe200078e0206 */
[----:B------:R-:W1:Y:S02]  /*0250*/  LDS.64 R8, [R11] ;  /* 0x000000000b087984 */ /* 0x000e640000000a00 */
[----:B-1----:R-:W-:-:S05]  /*0260*/  FADD R8, R8, R9 ;  /* 0x0000000908087221 */ /* 0x002fca0000000000 */
[----:B------:R-:W-:Y:S01]  /*0270*/  STS [R11+0x4], R8 ;  /* 0x000004080b007388 */ /* 0x000fe20000000800 */
[----:B------:R-:W-:Y:S06]  /*0280*/  BAR.SYNC.DEFER_BLOCKING 0x0 ;  /* 0x0000000000007b1d */ /* 0x000fec0000010000 */
[----:B------:R-:W-:Y:S04]  /*0290*/  @!P1 LDS R7, [R12+-0x4] ;  /* 0xfffffc000c079984 */ /* 0x000fe80000000800 */
[----:B------:R-:W1:Y:S02]  /*02a0*/  @!P1 LDS R10, [R12+0x4] ;  /* 0x000004000c0a9984 */ /* 0x000e640000000800 */
[----:B-1----:R-:W-:-:S05]  /*02b0*/  @!P1 FADD R7, R7, R10 ;  /* 0x0000000a07079221 */ /* 0x002fca0000000000 */
[----:B------:R-:W-:Y:S01]  /*02c0*/  @!P1 STS [R12+0x4], R7 ;  /* 0x000004070c009388 */ /* 0x000fe20000000800 */
[----:B------:R-:W-:Y:S01]  /*02d0*/  BAR.SYNC.DEFER_BLOCKING 0x0 ;  /* 0x0000000000007b1d */ /* 0x000fe20000010000 */
[----:B------:R-:W-:-:S13]  /*02e0*/  ISETP.GT.U32.AND P1, PT, R3, 0x7f, PT ;  /* 0x0000007f0300780c */ /* 0x000fda0003f24070 */
[----:B------:R-:W-:Y:S01]  /*02f0*/  @!P1 IMAD R13, R3, 0x38, R6 ;  /* 0x00000038030d9824 */ /* 0x000fe200078e0206 */
[----:B------:R-:W-:Y:S04]  /*0300*/  @!P2 LDS R9, [R14+0x4] ;  /* 0x000004000e09a984 */ /* 0x000fe80000000800 */
        /* <DEDUP_REMOVED lines=46> */
[----:B------:R-:W-:-:S05]  /*05f0*/  ISETP.NE.AND P2, PT, R3, RZ, PT ;  /* 0x000000ff0300720c */ /* 0x000fca0003f45270 */
[----:B------:R-:W-:Y:S04]  /*0600*/  @!P1 LDS R8, [R13+0x7f4] ;  /* 0x0007f4000d089984 */ /* 0x000fe80000000800 */
[----:B------:R-:W1:Y:S02]  /*0610*/  @!P1 LDS R11, [R13+0xff4] ;  /* 0x000ff4000d0b9984 */ /* 0x000e640000000800 */
[----:B-1----:R-:W-:-:S05]  /*0620*/  @!P1 FADD R8, R8, R11 ;  /* 0x0000000b08089221 */ /* 0x002fca0000000000 */
[----:B------:R1:W-:Y:S01]  /*0630*/  @!P1 STS [R13+0xff4], R8 ;  /* 0x000ff4080d009388 */ /* 0x0003e20000000800 */
[----:B------:R-:W-:Y:S01]  /*0640*/  BAR.SYNC.DEFER_BLOCKING 0x0 ;  /* 0x0000000000007b1d */ /* 0x000fe20000010000 */
[----:B------:R-:W-:-:S13]  /*0650*/  ISETP.GT.U32.AND P1, PT, R3, 0x2, PT ;  /* 0x000000020300780c */ /* 0x000fda0003f24070 */
[----:B-1----:R-:W-:Y:S01]  /*0660*/  @!P1 IMAD R8, R5, 0x3fc, R6 ;  /* 0x000003fc05089824 */ /* 0x002fe200078e0206 */
[----:B------:R-:W-:Y:S04]  /*0670*/  @!P2 LDS R7, [UR4+0xffc] ;  /* 0x000ffc04ff07a984 */ /* 0x000fe80008000800 */
[----:B------:R-:W1:Y:S02]  /*0680*/  @!P2 LDS R10, [UR4+0x1ffc] ;  /* 0x001ffc04ff0aa984 */ /* 0x000e640008000800 */
[----:B-1----:R-:W-:-:S05]  /*0690*/  @!P2 FADD R7, R7, R10 ;  /* 0x0000000a0707a221 */ /* 0x002fca0000000000 */
[----:B------:R-:W-:Y:S01]  /*06a0*/  @!P2 STS [UR4+0x1ffc], R7 ;  /* 0x001ffc07ff00a988 */ /* 0x000fe20008000804 */
[----:B------:R-:W-:Y:S08]  /*06b0*/  BAR.SYNC.DEFER_BLOCKING 0x0 ;  /* 0x0000000000007b1d */ /* 0x000ff00000010000 */
[----:B------:R-:W-:Y:S06]  /*06c0*/  BAR.SYNC.DEFER_BLOCKING 0x0 ;  /* 0x0000000000007b1d */ /* 0x000fec0000010000 */
[----:B------:R-:W-:Y:S04]  /*06d0*/  @!P2 LDS R9, [UR4+0xffc] ;  /* 0x000ffc04ff09a984 */ /* 0x000fe80008000800 */
[----:B------:R-:W1:Y:S02]  /*06e0*/  @!P2 LDS R10, [UR4+0x17fc] ;  /* 0x0017fc04ff0aa984 */ /* 0x000e640008000800 */
[----:B-1----:R-:W-:-:S05]  /*06f0*/  @!P2 FADD R9, R9, R10 ;  /* 0x0000000a0909a221 */ /* 0x002fca0000000000 */
[----:B------:R-:W-:Y:S01]  /*0700*/  @!P2 STS [UR4+0x17fc], R9 ;  /* 0x0017fc09ff00a988 */ /* 0x000fe20008000804 */
[----:B------:R-:W-:Y:S01]  /*0710*/  BAR.SYNC.DEFER_BLOCKING 0x0 ;  /* 0x0000000000007b1d */ /* 0x000fe20000010000 */
[----:B------:R-:W-:-:S05]  /*0720*/  ISETP.GT.U32.AND P2, PT, R3, 0x6, PT ;  /* 0x000000060300780c */ /* 0x000fca0003f44070 */
[----:B------:R-:W-:Y:S04]  /*0730*/  @!P1 LDS R7, [R8+-0x4] ;  /* 0xfffffc0008079984 */ /* 0x000fe80000000800 */
[----:B------:R-:W1:Y:S02]  /*0740*/  @!P1 LDS R10, [R8+0x3fc] ;  /* 0x0003fc00080a9984 */ /* 0x000e640000000800 */
[----:B-1----:R-:W-:Y:S02]  /*0750*/  @!P1 FADD R7, R7, R10 ;  /* 0x0000000a07079221 */ /* 0x002fe40000000000 */
[----:B------:R-:W-:-:S03]  /*0760*/  @!P2 IMAD R10, R5, 0x1fc, R6 ;  /* 0x000001fc050aa824 */ /* 0x000fc600078e0206 */
[----:B------:R-:W-:Y:S01]  /*0770*/  @!P1 STS [R8+0x3fc], R7 ;  /* 0x0003fc0708009388 */ /* 0x000fe20000000800 */
[----:B------:R-:W-:Y:S01]  /*0780*/  BAR.SYNC.DEFER_BLOCKING 0x0 ;  /* 0x0000000000007b1d */ /* 0x000fe20000010000 */
[----:B------:R-:W-:-:S13]  /*0790*/  ISETP.GT.U32.AND P1, PT, R3, 0xe, PT ;  /* 0x0000000e0300780c */ /* 0x000fda0003f24070 */
[----:B------:R-:W-:Y:S01]  /*07a0*/  @!P1 IMAD R9, R5, 0xfc, R6 ;  /* 0x000000fc05099824 */ /* 0x000fe200078e0206 */
[----:B------:R-:W-:Y:S04]  /*07b0*/  @!P2 LDS R11, [R10+-0x4] ;  /* 0xfffffc000a0ba984 */ /* 0x000fe80000000800 */
[----:B------:R-:W1:Y:S02]  /*07c0*/  @!P2 LDS R12, [R10+0x1fc] ;  /* 0x0001fc000a0ca984 */ /* 0x000e640000000800 */
[----:B-1----:R-:W-:-:S05]  /*07d0*/  @!P2 FADD R11, R11, R12 ;  /* 0x0000000c0b0ba221 */ /* 0x002fca0000000000 */
        /* <DEDUP_REMOVED lines=31> */
[----:B------:R-:W-:Y:S01]  /*09d0*/  @!P2 LEA R14, R3, R6, 0x3 ;  /* 0x00000006030ea211 */ /* 0x000fe200078e18ff */
[----:B------:R-:W-:Y:S04]  /*09e0*/  @!P1 LDS R7, [R5+-0x4] ;  /* 0xfffffc0005079984 */ /* 0x000fe80000000800 */
[----:B------:R-:W1:Y:S02]  /*09f0*/  @!P1 LDS R8, [R5+0xc] ;  /* 0x00000c0005089984 */ /* 0x000e640000000800 */
[----:B-1----:R-:W-:-:S05]  /*0a00*/  @!P1 FADD R8, R7, R8 ;  /* 0x0000000807089221 */ /* 0x002fca0000000000 */
[----:B------:R-:W-:Y:S01]  /*0a10*/  @!P1 STS [R5+0xc], R8 ;  /* 0x00000c0805009388 */ /* 0x000fe20000000800 */
[----:B------:R-:W-:Y:S01]  /*0a20*/  BAR.SYNC.DEFER_BLOCKING 0x0 ;  /* 0x0000000000007b1d */ /* 0x000fe20000010000 */
[----:B------:R-:W-:-:S05]  /*0a30*/  ISETP.NE.AND P1, PT, R3, 0x3ff, PT ;  /* 0x000003ff0300780c */ /* 0x000fca0003f25270 */
[----:B------:R-:W-:Y:S04]  /*0a40*/  @!P2 LDS R7, [R14+0x4] ;  /* 0x000004000e07a984 */ /* 0x000fe80000000800 */
[----:B------:R-:W1:Y:S02]  /*0a50*/  @!P2 LDS R10, [R14+0xc] ;  /* 0x00000c000e0aa984 */ /* 0x000e640000000800 */
[----:B-1----:R-:W-:-:S05]  /*0a60*/  @!P2 FADD R7, R7, R10 ;  /* 0x0000000a0707a221 */ /* 0x002fca0000000000 */
[----:B------:R-:W-:Y:S01]  /*0a70*/  @!P2 STS [R14+0xc], R7 ;  /* 0x00000c070e00a388 */ /* 0x000fe20000000800 */
[----:B------:R-:W-:Y:S01]  /*0a80*/  BAR.SYNC.DEFER_BLOCKING 0x0 ;  /* 0x0000000000007b1d */ /* 0x000fe20000010000 */
[----:B------:R-:W-:-:S05]  /*0a90*/  ISETP.NE.AND P2, PT, R3, 0x3ff, PT ;  /* 0x000003ff0300780c */ /* 0x000fca0003f45270 */
[----:B------:R-:W-:Y:S04]  /*0aa0*/  @P1 LDS R9, [R6+-0x4] ;  /* 0xfffffc0006091984 */ /* 0x000fe80000000800 */
[----:B------:R-:W1:Y:S02]  /*0ab0*/  @P1 LDS R10, [R6] ;  /* 0x00000000060a1984 */ /* 0x000e640000000800 */
[----:B-1----:R-:W-:-:S05]  /*0ac0*/  @P1 FADD R9, R9, R10 ;  /* 0x0000000a09091221 */ /* 0x002fca0000000000 */
[----:B------:R1:W-:Y:S01]  /*0ad0*/  @P1 STS [R6], R9 ;  /* 0x0000000906001388 */ /* 0x0003e20000000800 */
[----:B------:R-:W-:Y:S06]  /*0ae0*/  BAR.SYNC.DEFER_BLOCKING 0x0 ;  /* 0x0000000000007b1d */ /* 0x000fec0000010000 */
[----:B------:R-:W-:Y:S05]  /*0af0*/  @P0 BRA `(.L_x_5) ;  /* 0x0000000000200947 */ /* 0x000fea0003800000 */
[----:B------:R-:W-:Y:S01]  /*0b00*/  IADD3 R3, PT, PT, R2, 0x400, RZ ;  /* 0x0000040002037810 */ /* 0x000fe20007ffe0ff */
[----:B------:R-:W2:Y:S01]  /*0b10*/  LDS R5, [R4] ;  /* 0x0000000004057984 */ /* 0x000ea20000000800 */
[----:B-1----:R-:W1:Y:S02]  /*0b20*/  LDC.64 R6, c[0x0][0x388] ;  /* 0x0000e200ff067b82 */ /* 0x002e640000000a00 */
[----:B------:R-:W-:-:S13]  /*0b30*/  ISETP.GE.U32.AND P0, PT, R3, UR8, PT ;  /* 0x0000000803007c0c */ /* 0x000fda000bf06070 */
[----:B------:R-:W3:Y:S01]  /*0b40*/  @!P0 LDS R9, [R4+0x1000] ;  /* 0x0010000004098984 */ /* 0x000ee20000000800 */
[----:B-1----:R-:W-:-:S05]  /*0b50*/  IMAD.WIDE.U32 R2, R2, 0x4, R6 ;  /* 0x0000000402027825 */ /* 0x002fca00078e0006 */
[----:B--2---:R2:W-:Y:S04]  /*0b60*/  STG.E desc[UR6][R2.64], R5 ;  /* 0x0000000502007986 */ /* 0x0045e8000c101906 */
[----:B---3--:R2:W-:Y:S02]  /*0b70*/  @!P0 STG.E desc[UR6][R2.64+0x1000], R9 ;  /* 0x0010000902008986 */ /* 0x0085e4000c101906 */
.L_x_5:
[----:B------:R-:W-:Y:S05]  /*0b80*/  BSYNC.RECONVERGENT B0 ;  /* 0x0000000000007941 */ /* 0x000fea0003800200 */
.L_x_4:
[----:B------:R-:W-:Y:S05]  /*0b90*/  @P2 EXIT ;  /* 0x000000000000294d */ /* 0x000fea0003800000 */
[----:B--2---:R-:W2:Y:S01]  /*0ba0*/  LDS R5, [UR4+0x1ffc] ;  /* 0x001ffc04ff057984 */ /* 0x004ea20008000800 */
[----:B------:R-:W3:Y:S02]  /*0bb0*/  LDC.64 R2, c[0x0][0x398] ;  /* 0x0000e600ff027b82 */ /* 0x000ee40000000a00 */
[----:B---3--:R-:W-:-:S05]  /*0bc0*/  IMAD.WIDE.U32 R2, R0, 0x4, R2 ;  /* 0x0000000400027825 */ /* 0x008fca00078e0002 */
[----:B--2---:R-:W-:Y:S01]  /*0bd0*/  STG.E desc[UR6][R2.64], R5 ;  /* 0x0000000502007986 */ /* 0x004fe2000c101906 */
[----:B------:R-:W-:Y:S05]  /*0be0*/  EXIT ;  /* 0x000000000000794d */ /* 0x000fea0003800000 */
.L_x_6:
        /* <DEDUP_REMOVED lines=9> */
.L_x_8:


//--------------------- .nv.shared.reserved.0     --------------------------
	.section	.nv.shared.reserved.0,"aw",@nobits
	.weak		__nv_reservedSMEM_offset_0_alias
	.size		__nv_reservedSMEM_offset_0_alias, 0, 64
	.other		__nv_reservedSMEM_offset_0_alias,@"STO_CUDA_RESERVED_SHARED STV_DEFAULT"
__nv_reservedSMEM_offset_0_alias:
	.zero		0
	.zero		64


//--------------------- .nv.shared._Z18PrefixSumLargeCUDAPfS_iS_ --------------------------
	.section	.nv.shared._Z18PrefixSumLargeCUDAPfS_iS_,"aw",@nobits
	.sectionflags	@""
	.align	4
.nv.shared._Z18PrefixSumLargeCUDAPfS_iS_:
	.zero		9216


//--------------------- .nv.constant0._Z16AddCumulativeSumPfiS_ --------------------------
	.section	.nv.constant0._Z16AddCumulativeSumPfiS_,"a",@progbits
	.sectionflags	@""
	.align	4
.nv.constant0._Z16AddCumulativeSumPfiS_:
	.zero		920


//--------------------- .nv.constant0._Z18PrefixSumLargeCUDAPfS_iS_ --------------------------
	.section	.nv.constant0._Z18PrefixSumLargeCUDAPfS_iS_,"a",@progbits
	.sectionflags	@""
	.align	4
.nv.constant0._Z18PrefixSumLargeCUDAPfS_iS_:
	.zero		928


//--------------------- SYMBOLS --------------------------

	.type		.nv.reservedSmem.offset0,@object
	.size		.nv.reservedSmem.offset0,0x4
	.type		.nv.reservedSmem.cap,@object
	.size		.nv.reservedSmem.cap,0x4
